//
// Generated by NVIDIA NVVM Compiler
//
// Compiler Build ID: CL-36424714
// Cuda compilation tools, release 13.0, V13.0.88
// Based on NVVM 20.0.0
//

.version 9.0
.target sm_100
.address_size 64

	// .globl	shred_kernel

.visible .entry shred_kernel(
	.param .u64 .ptr .align 1 shred_kernel_param_0,
	.param .u64 .ptr .align 1 shred_kernel_param_1,
	.param .u64 .ptr .align 1 shred_kernel_param_2,
	.param .u64 .ptr .align 1 shred_kernel_param_3,
	.param .u64 shred_kernel_param_4,
	.param .u64 shred_kernel_param_5,
	.param .u64 shred_kernel_param_6,
	.param .u64 shred_kernel_param_7,
	.param .u64 shred_kernel_param_8,
	.param .u64 shred_kernel_param_9,
	.param .u64 shred_kernel_param_10,
	.param .u64 shred_kernel_param_11
)
{
	.reg .pred 	%p<6>;
	.reg .b16 	%rs<4>;
	.reg .b32 	%r<13>;
	.reg .b64 	%rd<46>;

	ld.param.u64 	%rd22, [shred_kernel_param_0];
	ld.param.u64 	%rd15, [shred_kernel_param_1];
	ld.param.u64 	%rd16, [shred_kernel_param_2];
	ld.param.u64 	%rd17, [shred_kernel_param_3];
	ld.param.u64 	%rd23, [shred_kernel_param_4];
	ld.param.u64 	%rd18, [shred_kernel_param_5];
	ld.param.u64 	%rd19, [shred_kernel_param_6];
	ld.param.u64 	%rd20, [shred_kernel_param_7];
	ld.param.u64 	%rd21, [shred_kernel_param_8];
	cvta.to.global.u64 	%rd1, %rd22;
	mov.u32 	%r1, %ctaid.x;
	mov.u32 	%r2, %ntid.x;
	mov.u32 	%r3, %tid.x;
	mad.lo.s32 	%r4, %r1, %r2, %r3;
	cvt.u64.u32 	%rd2, %r4;
	setp.le.u64 	%p1, %rd23, %rd2;
	@%p1 bra 	$L__BB0_12;
	add.s64 	%rd3, %rd20, %rd19;
	add.s64 	%rd4, %rd3, %rd21;
	or.b64  	%rd24, %rd18, %rd4;
	and.b64  	%rd25, %rd24, -4294967296;
	setp.ne.s64 	%p2, %rd25, 0;
	@%p2 bra 	$L__BB0_3;
	cvt.u32.u64 	%r5, %rd4;
	cvt.u32.u64 	%r6, %rd18;
	rem.u32 	%r7, %r6, %r5;
	cvt.u64.u32 	%rd43, %r7;
	bra.uni 	$L__BB0_4;
$L__BB0_3:
	rem.u64 	%rd43, %rd18, %rd4;
$L__BB0_4:
	add.s64 	%rd8, %rd43, %rd2;
	or.b64  	%rd26, %rd8, %rd4;
	and.b64  	%rd27, %rd26, -4294967296;
	setp.ne.s64 	%p3, %rd27, 0;
	@%p3 bra 	$L__BB0_6;
	cvt.u32.u64 	%r8, %rd4;
	cvt.u32.u64 	%r9, %rd8;
	div.u32 	%r10, %r9, %r8;
	mul.lo.s32 	%r11, %r10, %r8;
	sub.s32 	%r12, %r9, %r11;
	cvt.u64.u32 	%rd13, %r10;
	cvt.u64.u32 	%rd14, %r12;
	bra.uni 	$L__BB0_7;
$L__BB0_6:
	div.u64 	%rd13, %rd8, %rd4;
	mul.lo.s64 	%rd28, %rd13, %rd4;
	sub.s64 	%rd14, %rd8, %rd28;
$L__BB0_7:
	setp.ge.u64 	%p4, %rd14, %rd19;
	@%p4 bra 	$L__BB0_9;
	add.s64 	%rd39, %rd1, %rd2;
	ld.global.u8 	%rs3, [%rd39];
	mad.lo.s64 	%rd40, %rd13, %rd19, %rd14;
	cvta.to.global.u64 	%rd41, %rd15;
	add.s64 	%rd42, %rd41, %rd40;
	st.global.u8 	[%rd42], %rs3;
	bra.uni 	$L__BB0_12;
$L__BB0_9:
	setp.ge.u64 	%p5, %rd14, %rd3;
	@%p5 bra 	$L__BB0_11;
	add.s64 	%rd34, %rd1, %rd2;
	ld.global.u8 	%rs2, [%rd34];
	sub.s64 	%rd35, %rd14, %rd19;
	mad.lo.s64 	%rd36, %rd13, %rd20, %rd35;
	cvta.to.global.u64 	%rd37, %rd16;
	add.s64 	%rd38, %rd37, %rd36;
	st.global.u8 	[%rd38], %rs2;
	bra.uni 	$L__BB0_12;
$L__BB0_11:
	add.s64 	%rd29, %rd1, %rd2;
	ld.global.u8 	%rs1, [%rd29];
	sub.s64 	%rd30, %rd14, %rd3;
	mad.lo.s64 	%rd31, %rd13, %rd21, %rd30;
	cvta.to.global.u64 	%rd32, %rd17;
	add.s64 	%rd33, %rd32, %rd31;
	st.global.u8 	[%rd33], %rs1;
$L__BB0_12:
	ret;

}


// ===== COMPILED SASS (sm_100) =====

	.target	sm_100

	.elftype	@"ET_EXEC"


//--------------------- .note.nv.tkinfo           --------------------------
	.section	.note.nv.tkinfo,"",@"SHT_NOTE"
	.sectionflags	@"SHF_NOTE_NV_TKINFO"
	.tkinfo
        /*0018*/ 	.word	0x00000002
        /*0030*/ 	.string	""
        /*0030*/ 	.string	"ptxas"
        /*0030*/ 	.string	"Cuda compilation tools, release 13.0, V13.0.88"
        /*0030*/ 	.string	"Build cuda_13.0.r13.0/compiler.36424714_0"
        /*0030*/ 	.string	"-arch sm_100 -m 64 "



//--------------------- .note.nv.cuinfo           --------------------------
	.section	.note.nv.cuinfo,"",@"SHT_NOTE"
	.sectionflags	@"SHF_NOTE_NV_CUINFO"
        /*0018*/ 	.short	0x0002
        /*001a*/ 	.short	0x0064
        /*001c*/ 	.short	0x0082
	.zero		2


//--------------------- .nv.info                  --------------------------
	.section	.nv.info,"",@"SHT_CUDA_INFO"
	.align	4


	//----- nvinfo : EIATTR_REGCOUNT
	.align		4
        /*0000*/ 	.byte	0x04, 0x2f
        /*0002*/ 	.short	(.L_1 - .L_0)
	.align		4
.L_0:
        /*0004*/ 	.word	index@(shred_kernel)
        /*0008*/ 	.word	0x00000012


	//----- nvinfo : EIATTR_FRAME_SIZE
	.align		4
.L_1:
        /*000c*/ 	.byte	0x04, 0x11
        /*000e*/ 	.short	(.L_3 - .L_2)
	.align		4
.L_2:
        /*0010*/ 	.word	index@($__internal_1_$__cuda_sm20_rem_u64)
        /*0014*/ 	.word	0x00000000


	//----- nvinfo : EIATTR_FRAME_SIZE
	.align		4
.L_3:
        /*0018*/ 	.byte	0x04, 0x11
        /*001a*/ 	.short	(.L_5 - .L_4)
	.align		4
.L_4:
        /*001c*/ 	.word	index@($__internal_0_$__cuda_sm20_div_u64)
        /*0020*/ 	.word	0x00000000


	//----- nvinfo : EIATTR_FRAME_SIZE
	.align		4
.L_5:
        /*0024*/ 	.byte	0x04, 0x11
        /*0026*/ 	.short	(.L_7 - .L_6)
	.align		4
.L_6:
        /*0028*/ 	.word	index@(shred_kernel)
        /*002c*/ 	.word	0x00000000


	//----- nvinfo : EIATTR_MIN_STACK_SIZE
	.align		4
.L_7:
        /*0030*/ 	.byte	0x04, 0x12
        /*0032*/ 	.short	(.L_9 - .L_8)
	.align		4
.L_8:
        /*0034*/ 	.word	index@(shred_kernel)
        /*0038*/ 	.word	0x00000000
.L_9:


//--------------------- .nv.compat                --------------------------
	.section	.nv.compat,"",@"SHT_CUDA_COMPAT_INFO"
	.align	4
        /*0000*/ 	.byte	0x02, 0x09, 0x00, 0x00, 0x02, 0x02, 0x01, 0x00, 0x02, 0x05, 0x05, 0x00, 0x03, 0x07, 0x01, 0x01
        /*0010*/ 	.byte	0x02, 0x03, 0x00, 0x00, 0x02, 0x06, 0x01, 0x00, 0x04, 0x0b, 0x08, 0x00, 0x09, 0x00, 0x00, 0x00
        /*0020*/ 	.byte	0x00, 0x00, 0x00, 0x00


//--------------------- .nv.info.shred_kernel     --------------------------
	.section	.nv.info.shred_kernel,"",@"SHT_CUDA_INFO"
	.sectionflags	@""
	.align	4


	//----- nvinfo : EIATTR_CUDA_API_VERSION
	.align		4
        /*0000*/ 	.byte	0x04, 0x37
        /*0002*/ 	.short	(.L_11 - .L_10)
.L_10:
        /*0004*/ 	.word	0x00000082


	//----- nvinfo : EIATTR_KPARAM_INFO
	.align		4
.L_11:
        /*0008*/ 	.byte	0x04, 0x17
        /*000a*/ 	.short	(.L_13 - .L_12)
.L_12:
        /*000c*/ 	.word	0x00000000
        /*0010*/ 	.short	0x000b
        /*0012*/ 	.short	0x0058
        /*0014*/ 	.byte	0x00, 0xf0, 0x21, 0x00


	//----- nvinfo : EIATTR_KPARAM_INFO
	.align		4
.L_13:
        /*0018*/ 	.byte	0x04, 0x17
        /*001a*/ 	.short	(.L_15 - .L_14)
.L_14:
        /*001c*/ 	.word	0x00000000
        /*0020*/ 	.short	0x000a
        /*0022*/ 	.short	0x0050
        /*0024*/ 	.byte	0x00, 0xf0, 0x21, 0x00


	//----- nvinfo : EIATTR_KPARAM_INFO
	.align		4
.L_15:
        /*0028*/ 	.byte	0x04, 0x17
        /*002a*/ 	.short	(.L_17 - .L_16)
.L_16:
        /*002c*/ 	.word	0x00000000
        /*0030*/ 	.short	0x0009
        /*0032*/ 	.short	0x0048
        /*0034*/ 	.byte	0x00, 0xf0, 0x21, 0x00


	//----- nvinfo : EIATTR_KPARAM_INFO
	.align		4
.L_17:
        /*0038*/ 	.byte	0x04, 0x17
        /*003a*/ 	.short	(.L_19 - .L_18)
.L_18:
        /*003c*/ 	.word	0x00000000
        /*0040*/ 	.short	0x0008
        /*0042*/ 	.short	0x0040
        /*0044*/ 	.byte	0x00, 0xf0, 0x21, 0x00


	//----- nvinfo : EIATTR_KPARAM_INFO
	.align		4
.L_19:
        /*0048*/ 	.byte	0x04, 0x17
        /*004a*/ 	.short	(.L_21 - .L_20)
.L_20:
        /*004c*/ 	.word	0x00000000
        /*0050*/ 	.short	0x0007
        /*0052*/ 	.short	0x0038
        /*0054*/ 	.byte	0x00, 0xf0, 0x21, 0x00


	//----- nvinfo : EIATTR_KPARAM_INFO
	.align		4
.L_21:
        /*0058*/ 	.byte	0x04, 0x17
        /*005a*/ 	.short	(.L_23 - .L_22)
.L_22:
        /*005c*/ 	.word	0x00000000
        /*0060*/ 	.short	0x0006
        /*0062*/ 	.short	0x0030
        /*0064*/ 	.byte	0x00, 0xf0, 0x21, 0x00


	//----- nvinfo : EIATTR_KPARAM_INFO
	.align		4
.L_23:
        /*0068*/ 	.byte	0x04, 0x17
        /*006a*/ 	.short	(.L_25 - .L_24)
.L_24:
        /*006c*/ 	.word	0x00000000
        /*0070*/ 	.short	0x0005
        /*0072*/ 	.short	0x0028
        /*0074*/ 	.byte	0x00, 0xf0, 0x21, 0x00


	//----- nvinfo : EIATTR_KPARAM_INFO
	.align		4
.L_25:
        /*0078*/ 	.byte	0x04, 0x17
        /*007a*/ 	.short	(.L_27 - .L_26)
.L_26:
        /*007c*/ 	.word	0x00000000
        /*0080*/ 	.short	0x0004
        /*0082*/ 	.short	0x0020
        /*0084*/ 	.byte	0x00, 0xf0, 0x21, 0x00


	//----- nvinfo : EIATTR_KPARAM_INFO
	.align		4
.L_27:
        /*0088*/ 	.byte	0x04, 0x17
        /*008a*/ 	.short	(.L_29 - .L_28)
.L_28:
        /*008c*/ 	.word	0x00000000
        /*0090*/ 	.short	0x0003
        /*0092*/ 	.short	0x0018
        /*0094*/ 	.byte	0x00, 0xf5, 0x21, 0x00


	//----- nvinfo : EIATTR_KPARAM_INFO
	.align		4
.L_29:
        /*0098*/ 	.byte	0x04, 0x17
        /*009a*/ 	.short	(.L_31 - .L_30)
.L_30:
        /*009c*/ 	.word	0x00000000
        /*00a0*/ 	.short	0x0002
        /*00a2*/ 	.short	0x0010
        /*00a4*/ 	.byte	0x00, 0xf5, 0x21, 0x00


	//----- nvinfo : EIATTR_KPARAM_INFO
	.align		4
.L_31:
        /*00a8*/ 	.byte	0x04, 0x17
        /*00aa*/ 	.short	(.L_33 - .L_32)
.L_32:
        /*00ac*/ 	.word	0x00000000
        /*00b0*/ 	.short	0x0001
        /*00b2*/ 	.short	0x0008
        /*00b4*/ 	.byte	0x00, 0xf5, 0x21, 0x00


	//----- nvinfo : EIATTR_KPARAM_INFO
	.align		4
.L_33:
        /*00b8*/ 	.byte	0x04, 0x17
        /*00ba*/ 	.short	(.L_35 - .L_34)
.L_34:
        /*00bc*/ 	.word	0x00000000
        /*00c0*/ 	.short	0x0000
        /*00c2*/ 	.short	0x0000
        /*00c4*/ 	.byte	0x00, 0xf5, 0x21, 0x00


	//----- nvinfo : EIATTR_SPARSE_MMA_MASK
	.align		4
.L_35:
        /*00c8*/ 	.byte	0x03, 0x50
        /*00ca*/ 	.short	0x0000


	//----- nvinfo : EIATTR_MAXREG_COUNT
	.align		4
        /*00cc*/ 	.byte	0x03, 0x1b
        /*00ce*/ 	.short	0x00ff


	//----- nvinfo : EIATTR_MERCURY_ISA_VERSION
	.align		4
        /*00d0*/ 	.byte	0x03, 0x5f
        /*00d2*/ 	.short	0x0101


	//----- nvinfo : EIATTR_VRC_CTA_INIT_COUNT
	.align		4
        /*00d4*/ 	.byte	0x02, 0x4a
	.zero		1
	.zero		1


	//----- nvinfo : EIATTR_EXIT_INSTR_OFFSETS
	.align		4
        /*00d8*/ 	.byte	0x04, 0x1c
        /*00da*/ 	.short	(.L_37 - .L_36)


	//   ....[0]....
.L_36:
        /*00dc*/ 	.word	0x00000080


	//   ....[1]....
        /*00e0*/ 	.word	0x00000650


	//   ....[2]....
        /*00e4*/ 	.word	0x00000770


	//   ....[3]....
        /*00e8*/ 	.word	0x00000860


	//----- nvinfo : EIATTR_CRS_STACK_SIZE
	.align		4
.L_37:
        /*00ec*/ 	.byte	0x04, 0x1e
        /*00ee*/ 	.short	(.L_39 - .L_38)
.L_38:
        /*00f0*/ 	.word	0x00000000


	//----- nvinfo : EIATTR_CBANK_PARAM_SIZE
	.align		4
.L_39:
        /*00f4*/ 	.byte	0x03, 0x19
        /*00f6*/ 	.short	0x0060


	//----- nvinfo : EIATTR_PARAM_CBANK
	.align		4
        /*00f8*/ 	.byte	0x04, 0x0a
        /*00fa*/ 	.short	(.L_41 - .L_40)
	.align		4
.L_40:
        /*00fc*/ 	.word	index@(.nv.constant0.shred_kernel)
        /*0100*/ 	.short	0x0380
        /*0102*/ 	.short	0x0060


	//----- nvinfo : EIATTR_SW_WAR
	.align		4
.L_41:
        /*0104*/ 	.byte	0x04, 0x36
        /*0106*/ 	.short	(.L_43 - .L_42)
.L_42:
        /*0108*/ 	.word	0x00000008
.L_43:


//--------------------- .nv.callgraph             --------------------------
	.section	.nv.callgraph,"",@"SHT_CUDA_CALLGRAPH"
	.align	4
	.sectionentsize	8
	.align		4
        /*0000*/ 	.word	0x00000000
	.align		4
        /*0004*/ 	.word	0xffffffff
	.align		4
        /*0008*/ 	.word	0x00000000
	.align		4
        /*000c*/ 	.word	0xfffffffe
	.align		4
        /*0010*/ 	.word	0x00000000
	.align		4
        /*0014*/ 	.word	0xfffffffd
	.align		4
        /*0018*/ 	.word	0x00000000
	.align		4
        /*001c*/ 	.word	0xfffffffc


//--------------------- .text.shred_kernel        --------------------------
	.section	.text.shred_kernel,"ax",@progbits
	.align	128
        .global         shred_kernel
        .type           shred_kernel,@function
        .size           shred_kernel,(.L_x_9 - shred_kernel)
        .other          shred_kernel,@"STO_CUDA_ENTRY STV_DEFAULT"
shred_kernel:
.text.shred_kernel:
[----:B------:R-:W-:Y:S01]  /*0000*/  LDC R1, c[0x0][0x37c] ;  /* 0x0000df00ff017b82 */ /* 0x000fe20000000800 */
[----:B------:R-:W0:Y:S07]  /*0010*/  S2R R3, SR_TID.X ;  /* 0x0000000000037919 */ /* 0x000e2e0000002100 */
[----:B------:R-:W0:Y:S01]  /*0020*/  S2UR UR4, SR_CTAID.X ;  /* 0x00000000000479c3 */ /* 0x000e220000002500 */
[----:B------:R-:W1:Y:S07]  /*0030*/  LDCU.64 UR6, c[0x0][0x3a0] ;  /* 0x00007400ff0677ac */ /* 0x000e6e0008000a00 */
[----:B------:R-:W0:Y:S02]  /*0040*/  LDC R0, c[0x0][0x360] ;  /* 0x0000d800ff007b82 */ /* 0x000e240000000800 */
[----:B0-----:R-:W-:-:S05]  /*0050*/  IMAD R0, R0, UR4, R3 ;  /* 0x0000000400007c24 */ /* 0x001fca000f8e0203 */
[----:B-1----:R-:W-:-:S04]  /*0060*/  ISETP.GE.U32.AND P0, PT, R0, UR6, PT ;  /* 0x0000000600007c0c */ /* 0x002fc8000bf06070 */
[----:B------:R-:W-:-:S13]  /*0070*/  ISETP.GE.U32.AND.EX P0, PT, RZ, UR7, PT, P0 ;  /* 0x00000007ff007c0c */ /* 0x000fda000bf06100 */
[----:B------:R-:W-:Y:S05]  /*0080*/  @P0 EXIT ;  /* 0x000000000000094d */ /* 0x000fea0003800000 */
[----:B------:R-:W0:Y:S01]  /*0090*/  LDCU.128 UR8, c[0x0][0x3b0] ;  /* 0x00007600ff0877ac */ /* 0x000e220008000c00 */
[----:B------:R-:W1:Y:S01]  /*00a0*/  LDCU.64 UR4, c[0x0][0x3c0] ;  /* 0x00007800ff0477ac */ /* 0x000e620008000a00 */
[----:B------:R-:W2:Y:S01]  /*00b0*/  LDCU UR12, c[0x0][0x3ac] ;  /* 0x00007580ff0c77ac */ /* 0x000ea20008000800 */
[----:B0-----:R-:W-:-:S04]  /*00c0*/  UIADD3 UR7, UP0, UPT, UR10, UR8, URZ ;  /* 0x000000080a077290 */ /* 0x001fc8000ff1e0ff */
[----:B------:R-:W-:Y:S02]  /*00d0*/  UIADD3.X UR8, UPT, UPT, UR11, UR9, URZ, UP0, !UPT ;  /* 0x000000090b087290 */ /* 0x000fe400087fe4ff */
[----:B-1----:R-:W-:-:S04]  /*00e0*/  UIADD3 UR6, UP0, UPT, UR7, UR4, URZ ;  /* 0x0000000407067290 */ /* 0x002fc8000ff1e0ff */
[----:B------:R-:W-:-:S04]  /*00f0*/  UIADD3.X UR5, UPT, UPT, UR8, UR5, URZ, UP0, !UPT ;  /* 0x0000000508057290 */ /* 0x000fc800087fe4ff */
[----:B--2---:R-:W-:-:S04]  /*0100*/  ULOP3.LUT UR4, UR5, UR12, URZ, 0xfc, !UPT ;  /* 0x0000000c05047292 */ /* 0x004fc8000f8efcff */
[----:B------:R-:W-:-:S09]  /*0110*/  UISETP.NE.U32.AND UP0, UPT, UR4, URZ, UPT ;  /* 0x000000ff0400728c */ /* 0x000fd2000bf05070 */
[----:B------:R-:W-:Y:S05]  /*0120*/  BRA.U UP0, `(.L_x_0) ;  /* 0x0000000100507547 */ /* 0x000fea000b800000 */
[----:B------:R-:W0:Y:S01]  /*0130*/  I2F.U32.RP R4, UR6 ;  /* 0x0000000600047d06 */ /* 0x000e220008209000 */
[----:B------:R-:W1:Y:S01]  /*0140*/  LDC R6, c[0x0][0x3a8] ;  /* 0x0000ea00ff067b82 */ /* 0x000e620000000800 */
[----:B------:R-:W-:-:S06]  /*0150*/  ISETP.NE.U32.AND P1, PT, RZ, UR6, PT ;  /* 0x00000006ff007c0c */ /* 0x000fcc000bf25070 */
[----:B0-----:R-:W0:Y:S02]  /*0160*/  MUFU.RCP R4, R4 ;  /* 0x0000000400047308 */ /* 0x001e240000001000 */
[----:B0-----:R-:W-:-:S06]  /*0170*/  VIADD R2, R4, 0xffffffe ;  /* 0x0ffffffe04027836 */ /* 0x001fcc0000000000 */
[----:B------:R0:W2:Y:S02]  /*0180*/  F2I.FTZ.U32.TRUNC.NTZ R3, R2 ;  /* 0x0000000200037305 */ /* 0x0000a4000021f000 */
[----:B0-----:R-:W-:Y:S02]  /*0190*/  HFMA2 R2, -RZ, RZ, 0, 0 ;  /* 0x00000000ff027431 */ /* 0x001fe400000001ff */
[----:B--2---:R-:W-:-:S04]  /*01a0*/  IMAD.MOV R5, RZ, RZ, -R3 ;  /* 0x000000ffff057224 */ /* 0x004fc800078e0a03 */
[----:B------:R-:W-:-:S04]  /*01b0*/  IMAD R5, R5, UR6, RZ ;  /* 0x0000000605057c24 */ /* 0x000fc8000f8e02ff */
[----:B------:R-:W-:-:S06]  /*01c0*/  IMAD.HI.U32 R3, R3, R5, R2 ;  /* 0x0000000503037227 */ /* 0x000fcc00078e0002 */
[----:B-1----:R-:W-:-:S04]  /*01d0*/  IMAD.HI.U32 R3, R3, R6, RZ ;  /* 0x0000000603037227 */ /* 0x002fc800078e00ff */
[----:B------:R-:W-:-:S04]  /*01e0*/  IMAD.MOV R3, RZ, RZ, -R3 ;  /* 0x000000ffff037224 */ /* 0x000fc800078e0a03 */
[----:B------:R-:W-:Y:S02]  /*01f0*/  IMAD R2, R3, UR6, R6 ;  /* 0x0000000603027c24 */ /* 0x000fe4000f8e0206 */
[----:B------:R-:W-:-:S03]  /*0200*/  IMAD.MOV.U32 R3, RZ, RZ, RZ ;  /* 0x000000ffff037224 */ /* 0x000fc600078e00ff */
[----:B------:R-:W-:-:S13]  /*0210*/  ISETP.GE.U32.AND P0, PT, R2, UR6, PT ;  /* 0x0000000602007c0c */ /* 0x000fda000bf06070 */
[----:B------:R-:W-:-:S05]  /*0220*/  @P0 VIADD R2, R2, -UR6 ;  /* 0x8000000602020c36 */ /* 0x000fca0008000000 */
[----:B------:R-:W-:-:S13]  /*0230*/  ISETP.GE.U32.AND P0, PT, R2, UR6, PT ;  /* 0x0000000602007c0c */ /* 0x000fda000bf06070 */
[----:B------:R-:W-:Y:S02]  /*0240*/  @P0 IADD3 R2, PT, PT, R2, -UR6, RZ ;  /* 0x8000000602020c10 */ /* 0x000fe4000fffe0ff */
[----:B------:R-:W-:Y:S01]  /*0250*/  @!P1 LOP3.LUT R2, RZ, UR6, RZ, 0x33, !PT ;  /* 0x00000006ff029c12 */ /* 0x000fe2000f8e33ff */
[----:B------:R-:W-:Y:S06]  /*0260*/  BRA `(.L_x_1) ;  /* 0x0000000000107947 */ /* 0x000fec0003800000 */
.L_x_0:
[----:B------:R-:W-:-:S07]  /*0270*/  MOV R2, 0x290 ;  /* 0x0000029000027802 */ /* 0x000fce0000000f00 */
[----:B------:R-:W-:Y:S05]  /*0280*/  CALL.REL.NOINC `($__internal_1_$__cuda_sm20_rem_u64) ;  /* 0x0000000800887944 */ /* 0x000fea0003c00000 */
[----:B------:R-:W-:Y:S01]  /*0290*/  IMAD.MOV.U32 R2, RZ, RZ, R4 ;  /* 0x000000ffff027224 */ /* 0x000fe200078e0004 */
[----:B------:R-:W-:-:S07]  /*02a0*/  MOV R3, R5 ;  /* 0x0000000500037202 */ /* 0x000fce0000000f00 */
.L_x_1:
[----:B------:R-:W-:Y:S01]  /*02b0*/  IADD3 R2, P0, PT, R0, R2, RZ ;  /* 0x0000000200027210 */ /* 0x000fe20007f1e0ff */
[----:B------:R-:W-:Y:S04]  /*02c0*/  BSSY.RECONVERGENT B0, `(.L_x_2) ;  /* 0x0000027000007945 */ /* 0x000fe80003800200 */
[----:B------:R-:W-:-:S05]  /*02d0*/  IMAD.X R3, RZ, RZ, R3, P0 ;  /* 0x000000ffff037224 */ /* 0x000fca00000e0603 */
[----:B------:R-:W-:-:S04]  /*02e0*/  LOP3.LUT R4, R3, UR5, RZ, 0xfc, !PT ;  /* 0x0000000503047c12 */ /* 0x000fc8000f8efcff */
[----:B------:R-:W-:-:S13]  /*02f0*/  ISETP.NE.U32.AND P0, PT, R4, RZ, PT ;  /* 0x000000ff0400720c */ /* 0x000fda0003f05070 */
[----:B------:R-:W-:Y:S05]  /*0300*/  @P0 BRA `(.L_x_3) ;  /* 0x00000000005c0947 */ /* 0x000fea0003800000 */
[----:B------:R-:W0:Y:S01]  /*0310*/  I2F.U32.RP R6, UR6 ;  /* 0x0000000600067d06 */ /* 0x000e220008209000 */
[----:B------:R-:W-:Y:S01]  /*0320*/  IMAD.MOV.U32 R4, RZ, RZ, RZ ;  /* 0x000000ffff047224 */ /* 0x000fe200078e00ff */
[----:B------:R-:W-:Y:S01]  /*0330*/  ISETP.NE.U32.AND P2, PT, RZ, UR6, PT ;  /* 0x00000006ff007c0c */ /* 0x000fe2000bf45070 */
[----:B------:R-:W-:-:S05]  /*0340*/  IMAD.MOV.U32 R9, RZ, RZ, RZ ;  /* 0x000000ffff097224 */ /* 0x000fca00078e00ff */
[----:B0-----:R-:W0:Y:S02]  /*0350*/  MUFU.RCP R6, R6 ;  /* 0x0000000600067308 */ /* 0x001e240000001000 */
[----:B0-----:R-:W-:-:S06]  /*0360*/  VIADD R5, R6, 0xffffffe ;  /* 0x0ffffffe06057836 */ /* 0x001fcc0000000000 */
[----:B------:R-:W0:Y:S02]  /*0370*/  F2I.FTZ.U32.TRUNC.NTZ R5, R5 ;  /* 0x0000000500057305 */ /* 0x000e24000021f000 */
[----:B0-----:R-:W-:-:S05]  /*0380*/  IADD3 R3, PT, PT, RZ, -R5, RZ ;  /* 0x80000005ff037210 */ /* 0x001fca0007ffe0ff */
[----:B------:R-:W-:-:S04]  /*0390*/  IMAD R3, R3, UR6, RZ ;  /* 0x0000000603037c24 */ /* 0x000fc8000f8e02ff */
[----:B------:R-:W-:-:S04]  /*03a0*/  IMAD.HI.U32 R3, R5, R3, R4 ;  /* 0x0000000305037227 */ /* 0x000fc800078e0004 */
[----:B------:R-:W-:Y:S02]  /*03b0*/  IMAD.MOV.U32 R5, RZ, RZ, RZ ;  /* 0x000000ffff057224 */ /* 0x000fe400078e00ff */
[----:B------:R-:W-:-:S04]  /*03c0*/  IMAD.HI.U32 R4, R3, R2, RZ ;  /* 0x0000000203047227 */ /* 0x000fc800078e00ff */
[----:B------:R-:W-:-:S04]  /*03d0*/  IMAD.MOV R3, RZ, RZ, -R4 ;  /* 0x000000ffff037224 */ /* 0x000fc800078e0a04 */
[----:B------:R-:W-:-:S05]  /*03e0*/  IMAD R3, R3, UR6, R2 ;  /* 0x0000000603037c24 */ /* 0x000fca000f8e0202 */
[----:B------:R-:W-:-:S13]  /*03f0*/  ISETP.GE.U32.AND P0, PT, R3, UR6, PT ;  /* 0x0000000603007c0c */ /* 0x000fda000bf06070 */
[----:B------:R-:W-:Y:S01]  /*0400*/  @P0 IADD3 R3, PT, PT, R3, -UR6, RZ ;  /* 0x8000000603030c10 */ /* 0x000fe2000fffe0ff */
[----:B------:R-:W-:-:S03]  /*0410*/  @P0 VIADD R4, R4, 0x1 ;  /* 0x0000000104040836 */ /* 0x000fc60000000000 */
[----:B------:R-:W-:-:S13]  /*0420*/  ISETP.GE.U32.AND P1, PT, R3, UR6, PT ;  /* 0x0000000603007c0c */ /* 0x000fda000bf26070 */
[----:B------:R-:W-:Y:S01]  /*0430*/  @P1 VIADD R4, R4, 0x1 ;  /* 0x0000000104041836 */ /* 0x000fe20000000000 */
[----:B------:R-:W-:-:S04]  /*0440*/  @!P2 LOP3.LUT R4, RZ, UR6, RZ, 0x33, !PT ;  /* 0x00000006ff04ac12 */ /* 0x000fc8000f8e33ff */
[----:B------:R-:W-:-:S05]  /*0450*/  IADD3 R3, PT, PT, -R4, RZ, RZ ;  /* 0x000000ff04037210 */ /* 0x000fca0007ffe1ff */
[----:B------:R-:W-:Y:S01]  /*0460*/  IMAD R8, R3, UR6, R2 ;  /* 0x0000000603087c24 */ /* 0x000fe2000f8e0202 */
[----:B------:R-:W-:Y:S06]  /*0470*/  BRA `(.L_x_4) ;  /* 0x00000000002c7947 */ /* 0x000fec0003800000 */
.L_x_3:
[----:B------:R-:W-:-:S07]  /*0480*/  MOV R4, 0x4a0 ;  /* 0x000004a000047802 */ /* 0x000fce0000000f00 */
[----:B------:R-:W-:Y:S05]  /*0490*/  CALL.REL.NOINC `($__internal_0_$__cuda_sm20_div_u64) ;  /* 0x0000000000f47944 */ /* 0x000fea0003c00000 */
[----:B------:R-:W-:Y:S01]  /*04a0*/  IADD3 R9, P0, PT, RZ, -R6, RZ ;  /* 0x80000006ff097210 */ /* 0x000fe20007f1e0ff */
[----:B------:R-:W-:-:S03]  /*04b0*/  IMAD.MOV.U32 R5, RZ, RZ, R7 ;  /* 0x000000ffff057224 */ /* 0x000fc600078e0007 */
[----:B------:R-:W-:Y:S01]  /*04c0*/  IADD3.X R4, PT, PT, RZ, ~R7, RZ, P0, !PT ;  /* 0x80000007ff047210 */ /* 0x000fe200007fe4ff */
[----:B------:R-:W-:-:S04]  /*04d0*/  IMAD.WIDE.U32 R2, R9, UR6, R2 ;  /* 0x0000000609027c25 */ /* 0x000fc8000f8e0002 */
[----:B------:R-:W-:Y:S02]  /*04e0*/  IMAD R4, R4, UR6, RZ ;  /* 0x0000000604047c24 */ /* 0x000fe4000f8e02ff */
[----:B------:R-:W-:Y:S02]  /*04f0*/  IMAD.MOV.U32 R8, RZ, RZ, R2 ;  /* 0x000000ffff087224 */ /* 0x000fe400078e0002 */
[----:B------:R-:W-:Y:S01]  /*0500*/  IMAD R9, R9, UR5, R4 ;  /* 0x0000000509097c24 */ /* 0x000fe2000f8e0204 */
[----:B------:R-:W-:-:S03]  /*0510*/  MOV R4, R6 ;  /* 0x0000000600047202 */ /* 0x000fc60000000f00 */
[----:B------:R-:W-:-:S07]  /*0520*/  IMAD.IADD R9, R3, 0x1, R9 ;  /* 0x0000000103097824 */ /* 0x000fce00078e0209 */
.L_x_4:
[----:B------:R-:W-:Y:S05]  /*0530*/  BSYNC.RECONVERGENT B0 ;  /* 0x0000000000007941 */ /* 0x000fea0003800200 */
.L_x_2:
[----:B------:R-:W0:Y:S01]  /*0540*/  LDCU.64 UR16, c[0x0][0x3b0] ;  /* 0x00007600ff1077ac */ /* 0x000e220008000a00 */
[----:B------:R-:W1:Y:S01]  /*0550*/  LDCU.64 UR4, c[0x0][0x358] ;  /* 0x00006b00ff0477ac */ /* 0x000e620008000a00 */
[----:B0-----:R-:W-:-:S04]  /*0560*/  ISETP.GE.U32.AND P0, PT, R8, UR16, PT ;  /* 0x0000001008007c0c */ /* 0x001fc8000bf06070 */
[----:B------:R-:W-:-:S13]  /*0570*/  ISETP.GE.U32.AND.EX P0, PT, R9, UR17, PT, P0 ;  /* 0x0000001109007c0c */ /* 0x000fda000bf06100 */
[----:B-1----:R-:W-:Y:S05]  /*0580*/  @P0 BRA `(.L_x_5) ;  /* 0x0000000000340947 */ /* 0x002fea0003800000 */
[----:B------:R-:W0:Y:S02]  /*0590*/  LDCU.128 UR12, c[0x0][0x380] ;  /* 0x00007000ff0c77ac */ /* 0x000e240008000c00 */
[----:B0-----:R-:W-:-:S05]  /*05a0*/  IADD3 R2, P0, PT, R0, UR12, RZ ;  /* 0x0000000c00027c10 */ /* 0x001fca000ff1e0ff */
[----:B------:R-:W-:-:S06]  /*05b0*/  IMAD.X R3, RZ, RZ, UR13, P0 ;  /* 0x0000000dff037e24 */ /* 0x000fcc00080e06ff */
[----:B------:R-:W2:Y:S01]  /*05c0*/  LDG.E.U8 R3, desc[UR4][R2.64] ;  /* 0x0000000402037981 */ /* 0x000ea2000c1e1100 */
[----:B------:R-:W-:Y:S01]  /*05d0*/  MOV R6, R8 ;  /* 0x0000000800067202 */ /* 0x000fe20000000f00 */
[----:B------:R-:W-:Y:S02]  /*05e0*/  IMAD.MOV.U32 R7, RZ, RZ, R9 ;  /* 0x000000ffff077224 */ /* 0x000fe400078e0009 */
[----:B------:R-:W-:Y:S02]  /*05f0*/  IMAD R5, R5, UR16, RZ ;  /* 0x0000001005057c24 */ /* 0x000fe4000f8e02ff */
[----:B------:R-:W-:-:S04]  /*0600*/  IMAD.WIDE.U32 R6, R4, UR16, R6 ;  /* 0x0000001004067c25 */ /* 0x000fc8000f8e0006 */
[----:B------:R-:W-:Y:S01]  /*0610*/  IMAD R5, R4, UR17, R5 ;  /* 0x0000001104057c24 */ /* 0x000fe2000f8e0205 */
[----:B------:R-:W-:-:S04]  /*0620*/  IADD3 R4, P0, PT, R6, UR14, RZ ;  /* 0x0000000e06047c10 */ /* 0x000fc8000ff1e0ff */
[----:B------:R-:W-:-:S05]  /*0630*/  IADD3.X R5, PT, PT, R7, UR15, R5, P0, !PT ;  /* 0x0000000f07057c10 */ /* 0x000fca00087fe405 */
[----:B--2---:R-:W-:Y:S01]  /*0640*/  STG.E.U8 desc[UR4][R4.64], R3 ;  /* 0x0000000304007986 */ /* 0x004fe2000c101104 */
[----:B------:R-:W-:Y:S05]  /*0650*/  EXIT ;  /* 0x000000000000794d */ /* 0x000fea0003800000 */
.L_x_5:
[----:B------:R-:W-:-:S04]  /*0660*/  ISETP.GE.U32.AND P0, PT, R8, UR7, PT ;  /* 0x0000000708007c0c */ /* 0x000fc8000bf06070 */
[----:B------:R-:W-:-:S13]  /*0670*/  ISETP.GE.U32.AND.EX P0, PT, R9, UR8, PT, P0 ;  /* 0x0000000809007c0c */ /* 0x000fda000bf06100 */
[----:B------:R-:W-:Y:S05]  /*0680*/  @P0 BRA `(.L_x_6) ;  /* 0x00000000003c0947 */ /* 0x000fea0003800000 */
[----:B------:R-:W0:Y:S01]  /*0690*/  LDCU.64 UR10, c[0x0][0x380] ;  /* 0x00007000ff0a77ac */ /* 0x000e220008000a00 */
[----:B------:R-:W1:Y:S01]  /*06a0*/  LDCU.64 UR12, c[0x0][0x3b8] ;  /* 0x00007700ff0c77ac */ /* 0x000e620008000a00 */
[----:B0-----:R-:W-:-:S05]  /*06b0*/  IADD3 R6, P0, PT, R0, UR10, RZ ;  /* 0x0000000a00067c10 */ /* 0x001fca000ff1e0ff */
[----:B------:R-:W-:Y:S01]  /*06c0*/  IMAD.X R7, RZ, RZ, UR11, P0 ;  /* 0x0000000bff077e24 */ /* 0x000fe200080e06ff */
[----:B------:R-:W0:Y:S05]  /*06d0*/  LDCU.64 UR10, c[0x0][0x390] ;  /* 0x00007200ff0a77ac */ /* 0x000e2a0008000a00 */
[----:B------:R-:W2:Y:S01]  /*06e0*/  LDG.E.U8 R7, desc[UR4][R6.64] ;  /* 0x0000000406077981 */ /* 0x000ea2000c1e1100 */
[----:B------:R-:W-:Y:S01]  /*06f0*/  IADD3 R2, P0, PT, R8, -UR16, RZ ;  /* 0x8000001008027c10 */ /* 0x000fe2000ff1e0ff */
[----:B-1----:R-:W-:-:S03]  /*0700*/  IMAD R5, R5, UR12, RZ ;  /* 0x0000000c05057c24 */ /* 0x002fc6000f8e02ff */
[----:B------:R-:W-:Y:S01]  /*0710*/  IADD3.X R3, PT, PT, R9, ~UR17, RZ, P0, !PT ;  /* 0x8000001109037c10 */ /* 0x000fe200087fe4ff */
[C---:B------:R-:W-:Y:S02]  /*0720*/  IMAD R5, R4.reuse, UR13, R5 ;  /* 0x0000000d04057c24 */ /* 0x040fe4000f8e0205 */
[----:B------:R-:W-:-:S03]  /*0730*/  IMAD.WIDE.U32 R2, R4, UR12, R2 ;  /* 0x0000000c04027c25 */ /* 0x000fc6000f8e0002 */
[----:B0-----:R-:W-:-:S04]  /*0740*/  IADD3 R2, P0, PT, R2, UR10, RZ ;  /* 0x0000000a02027c10 */ /* 0x001fc8000ff1e0ff */
[----:B------:R-:W-:-:S05]  /*0750*/  IADD3.X R3, PT, PT, R3, UR11, R5, P0, !PT ;  /* 0x0000000b03037c10 */ /* 0x000fca00087fe405 */
[----:B--2---:R-:W-:Y:S01]  /*0760*/  STG.E.U8 desc[UR4][R2.64], R7 ;  /* 0x0000000702007986 */ /* 0x004fe2000c101104 */
[----:B------:R-:W-:Y:S05]  /*0770*/  EXIT ;  /* 0x000000000000794d */ /* 0x000fea0003800000 */
.L_x_6:
[----:B------:R-:W0:Y:S01]  /*0780*/  LDCU.64 UR10, c[0x0][0x380] ;  /* 0x00007000ff0a77ac */ /* 0x000e220008000a00 */
[----:B------:R-:W1:Y:S01]  /*0790*/  LDCU.64 UR12, c[0x0][0x3c0] ;  /* 0x00007800ff0c77ac */ /* 0x000e620008000a00 */
[----:B0-----:R-:W-:-:S04]  /*07a0*/  IADD3 R6, P0, PT, R0, UR10, RZ ;  /* 0x0000000a00067c10 */ /* 0x001fc8000ff1e0ff */
[----:B------:R-:W-:Y:S01]  /*07b0*/  IADD3.X R7, PT, PT, RZ, UR11, RZ, P0, !PT ;  /* 0x0000000bff077c10 */ /* 0x000fe200087fe4ff */
        /* <DEDUP_REMOVED lines=11> */
        .weak           $__internal_0_$__cuda_sm20_div_u64
        .type           $__internal_0_$__cuda_sm20_div_u64,@function
        .size           $__internal_0_$__cuda_sm20_div_u64,($__internal_1_$__cuda_sm20_rem_u64 - $__internal_0_$__cuda_sm20_div_u64)
$__internal_0_$__cuda_sm20_div_u64:
[----:B------:R-:W-:Y:S02]  /*0870*/  UMOV UR4, UR6 ;  /* 0x0000000600047c82 */ /* 0x000fe40008000000 */
[----:B------:R-:W0:Y:S08]  /*0880*/  I2F.U64.RP R5, UR4 ;  /* 0x0000000400057d12 */ /* 0x000e300008309000 */
[----:B0-----:R-:W0:Y:S02]  /*0890*/  MUFU.RCP R5, R5 ;  /* 0x0000000500057308 */ /* 0x001e240000001000 */
[----:B0-----:R-:W-:-:S06]  /*08a0*/  VIADD R6, R5, 0x1ffffffe ;  /* 0x1ffffffe05067836 */ /* 0x001fcc0000000000 */
[----:B------:R-:W0:Y:S02]  /*08b0*/  F2I.U64.TRUNC R6, R6 ;  /* 0x0000000600067311 */ /* 0x000e24000020d800 */
[----:B0-----:R-:W-:-:S04]  /*08c0*/  IMAD.WIDE.U32 R8, R6, UR6, RZ ;  /* 0x0000000606087c25 */ /* 0x001fc8000f8e00ff */
[----:B------:R-:W-:Y:S01]  /*08d0*/  IMAD R9, R6, UR5, R9 ;  /* 0x0000000506097c24 */ /* 0x000fe2000f8e0209 */
[----:B------:R-:W-:-:S03]  /*08e0*/  IADD3 R11, P0, PT, RZ, -R8, RZ ;  /* 0x80000008ff0b7210 */ /* 0x000fc60007f1e0ff */
[----:B------:R-:W-:Y:S02]  /*08f0*/  IMAD R9, R7, UR6, R9 ;  /* 0x0000000607097c24 */ /* 0x000fe4000f8e0209 */
[----:B------:R-:W-:-:S03]  /*0900*/  IMAD.HI.U32 R8, R6, R11, RZ ;  /* 0x0000000b06087227 */ /* 0x000fc600078e00ff */
[----:B------:R-:W-:Y:S01]  /*0910*/  IADD3.X R13, PT, PT, RZ, ~R9, RZ, P0, !PT ;  /* 0x80000009ff0d7210 */ /* 0x000fe200007fe4ff */
[----:B------:R-:W-:-:S04]  /*0920*/  IMAD.MOV.U32 R9, RZ, RZ, R6 ;  /* 0x000000ffff097224 */ /* 0x000fc800078e0006 */
[----:B------:R-:W-:-:S04]  /*0930*/  IMAD.WIDE.U32 R8, P0, R6, R13, R8 ;  /* 0x0000000d06087225 */ /* 0x000fc80007800008 */
[C---:B------:R-:W-:Y:S02]  /*0940*/  IMAD R15, R7.reuse, R13, RZ ;  /* 0x0000000d070f7224 */ /* 0x040fe400078e02ff */
[----:B------:R-:W-:-:S04]  /*0950*/  IMAD.HI.U32 R8, P1, R7, R11, R8 ;  /* 0x0000000b07087227 */ /* 0x000fc80007820008 */
[----:B------:R-:W-:Y:S01]  /*0960*/  IMAD.HI.U32 R5, R7, R13, RZ ;  /* 0x0000000d07057227 */ /* 0x000fe200078e00ff */
[----:B------:R-:W-:-:S04]  /*0970*/  IADD3 R9, P2, PT, R15, R8, RZ ;  /* 0x000000080f097210 */ /* 0x000fc80007f5e0ff */
[----:B------:R-:W-:Y:S01]  /*0980*/  IADD3.X R5, PT, PT, R5, R7, RZ, P0, !PT ;  /* 0x0000000705057210 */ /* 0x000fe200007fe4ff */
[----:B------:R-:W-:-:S03]  /*0990*/  IMAD.WIDE.U32 R6, R9, UR6, RZ ;  /* 0x0000000609067c25 */ /* 0x000fc6000f8e00ff */
[----:B------:R-:W-:Y:S01]  /*09a0*/  IADD3.X R5, PT, PT, RZ, RZ, R5, P2, P1 ;  /* 0x000000ffff057210 */ /* 0x000fe200017e2405 */
[----:B------:R-:W-:Y:S01]  /*09b0*/  IMAD R8, R9, UR5, R7 ;  /* 0x0000000509087c24 */ /* 0x000fe2000f8e0207 */
[----:B------:R-:W-:-:S03]  /*09c0*/  IADD3 R7, P0, PT, RZ, -R6, RZ ;  /* 0x80000006ff077210 */ /* 0x000fc60007f1e0ff */
[----:B------:R-:W-:Y:S02]  /*09d0*/  IMAD R6, R5, UR6, R8 ;  /* 0x0000000605067c24 */ /* 0x000fe4000f8e0208 */
[----:B------:R-:W-:-:S04]  /*09e0*/  IMAD.HI.U32 R8, R9, R7, RZ ;  /* 0x0000000709087227 */ /* 0x000fc800078e00ff */
[----:B------:R-:W-:-:S04]  /*09f0*/  IMAD.X R6, RZ, RZ, ~R6, P0 ;  /* 0x000000ffff067224 */ /* 0x000fc800000e0e06 */
[----:B------:R-:W-:-:S04]  /*0a00*/  IMAD.WIDE.U32 R8, P0, R9, R6, R8 ;  /* 0x0000000609087225 */ /* 0x000fc80007800008 */
[C---:B------:R-:W-:Y:S02]  /*0a10*/  IMAD R10, R5.reuse, R6, RZ ;  /* 0x00000006050a7224 */ /* 0x040fe400078e02ff */
[----:B------:R-:W-:-:S04]  /*0a20*/  IMAD.HI.U32 R9, P1, R5, R7, R8 ;  /* 0x0000000705097227 */ /* 0x000fc80007820008 */
[----:B------:R-:W-:Y:S01]  /*0a30*/  IMAD.HI.U32 R6, R5, R6, RZ ;  /* 0x0000000605067227 */ /* 0x000fe200078e00ff */
[----:B------:R-:W-:-:S03]  /*0a40*/  IADD3 R9, P2, PT, R10, R9, RZ ;  /* 0x000000090a097210 */ /* 0x000fc60007f5e0ff */
[----:B------:R-:W-:Y:S01]  /*0a50*/  IMAD.MOV.U32 R7, RZ, RZ, RZ ;  /* 0x000000ffff077224 */ /* 0x000fe200078e00ff */
[----:B------:R-:W-:Y:S01]  /*0a60*/  IADD3.X R5, PT, PT, R6, R5, RZ, P0, !PT ;  /* 0x0000000506057210 */ /* 0x000fe200007fe4ff */
[----:B------:R-:W-:-:S03]  /*0a70*/  IMAD.HI.U32 R6, R9, R2, RZ ;  /* 0x0000000209067227 */ /* 0x000fc600078e00ff */
[----:B------:R-:W-:Y:S01]  /*0a80*/  IADD3.X R5, PT, PT, RZ, RZ, R5, P2, P1 ;  /* 0x000000ffff057210 */ /* 0x000fe200017e2405 */
[----:B------:R-:W-:-:S04]  /*0a90*/  IMAD.WIDE.U32 R6, R9, R3, R6 ;  /* 0x0000000309067225 */ /* 0x000fc800078e0006 */
[C---:B------:R-:W-:Y:S02]  /*0aa0*/  IMAD R9, R5.reuse, R3, RZ ;  /* 0x0000000305097224 */ /* 0x040fe400078e02ff */
[----:B------:R-:W-:-:S04]  /*0ab0*/  IMAD.HI.U32 R6, P0, R5, R2, R6 ;  /* 0x0000000205067227 */ /* 0x000fc80007800006 */
[----:B------:R-:W-:Y:S01]  /*0ac0*/  IMAD.HI.U32 R5, R5, R3, RZ ;  /* 0x0000000305057227 */ /* 0x000fe200078e00ff */
[----:B------:R-:W-:-:S04]  /*0ad0*/  IADD3 R9, P1, PT, R9, R6, RZ ;  /* 0x0000000609097210 */ /* 0x000fc80007f3e0ff */
[----:B------:R-:W-:Y:S01]  /*0ae0*/  IADD3.X R5, PT, PT, R5, RZ, RZ, P0, !PT ;  /* 0x000000ff05057210 */ /* 0x000fe200007fe4ff */
[----:B------:R-:W-:-:S04]  /*0af0*/  IMAD.WIDE.U32 R6, R9, UR6, RZ ;  /* 0x0000000609067c25 */ /* 0x000fc8000f8e00ff */
[----:B------:R-:W-:Y:S01]  /*0b00*/  IMAD.X R5, RZ, RZ, R5, P1 ;  /* 0x000000ffff057224 */ /* 0x000fe200008e0605 */
[----:B------:R-:W-:Y:S01]  /*0b10*/  IADD3 R12, P1, PT, -R6, R2, RZ ;  /* 0x00000002060c7210 */ /* 0x000fe20007f3e1ff */
[----:B------:R-:W-:-:S03]  /*0b20*/  IMAD R8, R9, UR5, R7 ;  /* 0x0000000509087c24 */ /* 0x000fc6000f8e0207 */
[----:B------:R-:W-:Y:S01]  /*0b30*/  ISETP.GE.U32.AND P0, PT, R12, UR6, PT ;  /* 0x000000060c007c0c */ /* 0x000fe2000bf06070 */
[----:B------:R-:W-:-:S05]  /*0b40*/  IMAD R7, R5, UR6, R8 ;  /* 0x0000000605077c24 */ /* 0x000fca000f8e0208 */
[----:B------:R-:W-:Y:S02]  /*0b50*/  IADD3.X R11, PT, PT, ~R7, R3, RZ, P1, !PT ;  /* 0x00000003070b7210 */ /* 0x000fe40000ffe5ff */
[----:B------:R-:W-:Y:S02]  /*0b60*/  IADD3 R6, P1, PT, R9, 0x1, RZ ;  /* 0x0000000109067810 */ /* 0x000fe40007f3e0ff */
[----:B------:R-:W-:Y:S02]  /*0b70*/  IADD3 R7, P2, PT, R12, -UR6, RZ ;  /* 0x800000060c077c10 */ /* 0x000fe4000ff5e0ff */
[C---:B------:R-:W-:Y:S01]  /*0b80*/  ISETP.GE.U32.AND.EX P0, PT, R11.reuse, UR5, PT, P0 ;  /* 0x000000050b007c0c */ /* 0x040fe2000bf06100 */
[----:B------:R-:W-:Y:S01]  /*0b90*/  IMAD.X R8, RZ, RZ, R5, P1 ;  /* 0x000000ffff087224 */ /* 0x000fe200008e0605 */
[----:B------:R-:W-:Y:S02]  /*0ba0*/  IADD3.X R10, PT, PT, R11, ~UR5, RZ, P2, !PT ;  /* 0x800000050b0a7c10 */ /* 0x000fe400097fe4ff */
[----:B------:R-:W-:-:S02]  /*0bb0*/  SEL R7, R7, R12, P0 ;  /* 0x0000000c07077207 */ /* 0x000fc40000000000 */
[----:B------:R-:W-:Y:S02]  /*0bc0*/  SEL R9, R6, R9, P0 ;  /* 0x0000000906097207 */ /* 0x000fe40000000000 */
[----:B------:R-:W-:Y:S02]  /*0bd0*/  SEL R10, R10, R11, P0 ;  /* 0x0000000b0a0a7207 */ /* 0x000fe40000000000 */
[----:B------:R-:W-:Y:S01]  /*0be0*/  SEL R8, R8, R5, P0 ;  /* 0x0000000508087207 */ /* 0x000fe20000000000 */
[----:B------:R-:W-:Y:S01]  /*0bf0*/  IMAD.MOV.U32 R5, RZ, RZ, 0x0 ;  /* 0x00000000ff057424 */ /* 0x000fe200078e00ff */
[----:B------:R-:W-:Y:S02]  /*0c00*/  ISETP.GE.U32.AND P0, PT, R7, UR6, PT ;  /* 0x0000000607007c0c */ /* 0x000fe4000bf06070 */
[----:B------:R-:W-:Y:S02]  /*0c10*/  IADD3 R6, P2, PT, R9, 0x1, RZ ;  /* 0x0000000109067810 */ /* 0x000fe40007f5e0ff */
[----:B------:R-:W-:-:S02]  /*0c20*/  ISETP.NE.U32.AND P1, PT, RZ, UR6, PT ;  /* 0x00000006ff007c0c */ /* 0x000fc4000bf25070 */
[----:B------:R-:W-:Y:S02]  /*0c30*/  ISETP.GE.U32.AND.EX P0, PT, R10, UR5, PT, P0 ;  /* 0x000000050a007c0c */ /* 0x000fe4000bf06100 */
[-C--:B------:R-:W-:Y:S02]  /*0c40*/  IADD3.X R7, PT, PT, RZ, R8.reuse, RZ, P2, !PT ;  /* 0x00000008ff077210 */ /* 0x080fe400017fe4ff */
[----:B------:R-:W-:Y:S02]  /*0c50*/  ISETP.NE.AND.EX P1, PT, RZ, UR5, PT, P1 ;  /* 0x00000005ff007c0c */ /* 0x000fe4000bf25310 */
[----:B------:R-:W-:Y:S02]  /*0c60*/  SEL R6, R6, R9, P0 ;  /* 0x0000000906067207 */ /* 0x000fe40000000000 */
[----:B------:R-:W-:Y:S02]  /*0c70*/  SEL R7, R7, R8, P0 ;  /* 0x0000000807077207 */ /* 0x000fe40000000000 */
[----:B------:R-:W-:-:S02]  /*0c80*/  SEL R6, R6, 0xffffffff, P1 ;  /* 0xffffffff06067807 */ /* 0x000fc40000800000 */
[----:B------:R-:W-:Y:S01]  /*0c90*/  SEL R7, R7, 0xffffffff, P1 ;  /* 0xffffffff07077807 */ /* 0x000fe20000800000 */
[----:B------:R-:W-:Y:S06]  /*0ca0*/  RET.REL.NODEC R4 `(shred_kernel) ;  /* 0xfffffff004d47950 */ /* 0x000fec0003c3ffff */
        .weak           $__internal_1_$__cuda_sm20_rem_u64
        .type           $__internal_1_$__cuda_sm20_rem_u64,@function
        .size           $__internal_1_$__cuda_sm20_rem_u64,(.L_x_9 - $__internal_1_$__cuda_sm20_rem_u64)
$__internal_1_$__cuda_sm20_rem_u64:
[----:B------:R-:W-:Y:S02]  /*0cb0*/  UMOV UR4, UR6 ;  /* 0x0000000600047c82 */ /* 0x000fe40008000000 */
[----:B------:R-:W0:Y:S08]  /*0cc0*/  I2F.U64.RP R3, UR4 ;  /* 0x0000000400037d12 */ /* 0x000e300008309000 */
[----:B0-----:R-:W0:Y:S02]  /*0cd0*/  MUFU.RCP R3, R3 ;  /* 0x0000000300037308 */ /* 0x001e240000001000 */
[----:B0-----:R-:W-:-:S06]  /*0ce0*/  IADD3 R4, PT, PT, R3, 0x1ffffffe, RZ ;  /* 0x1ffffffe03047810 */ /* 0x001fcc0007ffe0ff */
[----:B------:R-:W0:Y:S02]  /*0cf0*/  F2I.U64.TRUNC R4, R4 ;  /* 0x0000000400047311 */ /* 0x000e24000020d800 */
[----:B0-----:R-:W-:-:S04]  /*0d00*/  IMAD.WIDE.U32 R6, R4, UR6, RZ ;  /* 0x0000000604067c25 */ /* 0x001fc8000f8e00ff */
[----:B------:R-:W-:Y:S01]  /*0d10*/  IMAD R7, R4, UR5, R7 ;  /* 0x0000000504077c24 */ /* 0x000fe2000f8e0207 */
[----:B------:R-:W-:-:S03]  /*0d20*/  IADD3 R9, P0, PT, RZ, -R6, RZ ;  /* 0x80000006ff097210 */ /* 0x000fc60007f1e0ff */
[----:B------:R-:W-:Y:S02]  /*0d30*/  IMAD R7, R5, UR6, R7 ;  /* 0x0000000605077c24 */ /* 0x000fe4000f8e0207 */
[----:B------:R-:W-:-:S04]  /*0d40*/  IMAD.HI.U32 R6, R4, R9, RZ ;  /* 0x0000000904067227 */ /* 0x000fc800078e00ff */
[----:B------:R-:W-:Y:S01]  /*0d50*/  IMAD.X R11, RZ, RZ, ~R7, P0 ;  /* 0x000000ffff0b7224 */ /* 0x000fe200000e0e07 */
[----:B------:R-:W-:-:S03]  /*0d60*/  MOV R7, R4 ;  /* 0x0000000400077202 */ /* 0x000fc60000000f00 */
[-C--:B------:R-:W-:Y:S02]  /*0d70*/  IMAD R13, R5, R11.reuse, RZ ;  /* 0x0000000b050d7224 */ /* 0x080fe400078e02ff */
[----:B------:R-:W-:-:S04]  /*0d80*/  IMAD.WIDE.U32 R6, P0, R4, R11, R6 ;  /* 0x0000000b04067225 */ /* 0x000fc80007800006 */
[----:B------:R-:W-:-:S04]  /*0d90*/  IMAD.HI.U32 R3, R5, R11, RZ ;  /* 0x0000000b05037227 */ /* 0x000fc800078e00ff */
[----:B------:R-:W-:-:S04]  /*0da0*/  IMAD.HI.U32 R6, P1, R5, R9, R6 ;  /* 0x0000000905067227 */ /* 0x000fc80007820006 */
[----:B------:R-:W-:Y:S01]  /*0db0*/  IMAD.X R3, R3, 0x1, R5, P0 ;  /* 0x0000000103037824 */ /* 0x000fe200000e0605 */
[----:B------:R-:W-:-:S04]  /*0dc0*/  IADD3 R7, P2, PT, R13, R6, RZ ;  /* 0x000000060d077210 */ /* 0x000fc80007f5e0ff */
[----:B------:R-:W-:Y:S01]  /*0dd0*/  IADD3.X R3, PT, PT, RZ, RZ, R3, P2, P1 ;  /* 0x000000ffff037210 */ /* 0x000fe200017e2403 */
[----:B------:R-:W-:-:S04]  /*0de0*/  IMAD.WIDE.U32 R4, R7, UR6, RZ ;  /* 0x0000000607047c25 */ /* 0x000fc8000f8e00ff */
[----:B------:R-:W-:Y:S01]  /*0df0*/  IMAD R6, R7, UR5, R5 ;  /* 0x0000000507067c24 */ /* 0x000fe2000f8e0205 */
[----:B------:R-:W-:Y:S02]  /*0e00*/  IADD3 R9, P0, PT, RZ, -R4, RZ ;  /* 0x80000004ff097210 */ /* 0x000fe40007f1e0ff */
[----:B------:R-:W0:Y:S01]  /*0e10*/  LDC.64 R4, c[0x0][0x3a8] ;  /* 0x0000ea00ff047b82 */ /* 0x000e220000000a00 */
[----:B------:R-:W-:Y:S02]  /*0e20*/  IMAD R8, R3, UR6, R6 ;  /* 0x0000000603087c24 */ /* 0x000fe4000f8e0206 */
[----:B------:R-:W-:-:S03]  /*0e30*/  IMAD.HI.U32 R6, R7, R9, RZ ;  /* 0x0000000907067227 */ /* 0x000fc600078e00ff */
[----:B------:R-:W-:-:S05]  /*0e40*/  IADD3.X R8, PT, PT, RZ, ~R8, RZ, P0, !PT ;  /* 0x80000008ff087210 */ /* 0x000fca00007fe4ff */
[----:B------:R-:W-:-:S04]  /*0e50*/  IMAD.WIDE.U32 R6, P0, R7, R8, R6 ;  /* 0x0000000807067225 */ /* 0x000fc80007800006 */
[C---:B------:R-:W-:Y:S02]  /*0e60*/  IMAD R11, R3.reuse, R8, RZ ;  /* 0x00000008030b7224 */ /* 0x040fe400078e02ff */
[----:B------:R-:W-:-:S04]  /*0e70*/  IMAD.HI.U32 R6, P1, R3, R9, R6 ;  /* 0x0000000903067227 */ /* 0x000fc80007820006 */
[----:B------:R-:W-:Y:S02]  /*0e80*/  HFMA2 R7, -RZ, RZ, 0, 0 ;  /* 0x00000000ff077431 */ /* 0x000fe400000001ff */
[----:B------:R-:W-:Y:S01]  /*0e90*/  IMAD.HI.U32 R8, R3, R8, RZ ;  /* 0x0000000803087227 */ /* 0x000fe200078e00ff */
[----:B------:R-:W-:-:S03]  /*0ea0*/  IADD3 R9, P2, PT, R11, R6, RZ ;  /* 0x000000060b097210 */ /* 0x000fc60007f5e0ff */
[----:B------:R-:W-:Y:S02]  /*0eb0*/  IMAD.X R3, R8, 0x1, R3, P0 ;  /* 0x0000000108037824 */ /* 0x000fe400000e0603 */
[----:B0-----:R-:W-:-:S03]  /*0ec0*/  IMAD.HI.U32 R6, R9, R4, RZ ;  /* 0x0000000409067227 */ /* 0x001fc600078e00ff */
[----:B------:R-:W-:Y:S01]  /*0ed0*/  IADD3.X R3, PT, PT, RZ, RZ, R3, P2, P1 ;  /* 0x000000ffff037210 */ /* 0x000fe200017e2403 */
[----:B------:R-:W-:-:S04]  /*0ee0*/  IMAD.WIDE.U32 R6, R9, R5, R6 ;  /* 0x0000000509067225 */ /* 0x000fc800078e0006 */
[C---:B------:R-:W-:Y:S02]  /*0ef0*/  IMAD R9, R3.reuse, R5, RZ ;  /* 0x0000000503097224 */ /* 0x040fe400078e02ff */
[----:B------:R-:W-:-:S04]  /*0f00*/  IMAD.HI.U32 R6, P0, R3, R4, R6 ;  /* 0x0000000403067227 */ /* 0x000fc80007800006 */
[----:B------:R-:W-:Y:S01]  /*0f10*/  IMAD.HI.U32 R3, R3, R5, RZ ;  /* 0x0000000503037227 */ /* 0x000fe200078e00ff */
[----:B------:R-:W-:-:S03]  /*0f20*/  IADD3 R9, P1, PT, R9, R6, RZ ;  /* 0x0000000609097210 */ /* 0x000fc60007f3e0ff */
[----:B------:R-:W-:Y:S02]  /*0f30*/  IMAD.X R3, RZ, RZ, R3, P0 ;  /* 0x000000ffff037224 */ /* 0x000fe400000e0603 */
[----:B------:R-:W-:-:S03]  /*0f40*/  IMAD.WIDE.U32 R6, R9, UR6, RZ ;  /* 0x0000000609067c25 */ /* 0x000fc6000f8e00ff */
[----:B------:R-:W-:Y:S01]  /*0f50*/  IADD3.X R3, PT, PT, RZ, R3, RZ, P1, !PT ;  /* 0x00000003ff037210 */ /* 0x000fe20000ffe4ff */
[----:B------:R-:W-:Y:S01]  /*0f60*/  IMAD R8, R9, UR5, R7 ;  /* 0x0000000509087c24 */ /* 0x000fe2000f8e0207 */
[----:B------:R-:W-:-:S03]  /*0f70*/  IADD3 R4, P1, PT, -R6, R4, RZ ;  /* 0x0000000406047210 */ /* 0x000fc60007f3e1ff */
[----:B------:R-:W-:Y:S01]  /*0f80*/  IMAD R8, R3, UR6, R8 ;  /* 0x0000000603087c24 */ /* 0x000fe2000f8e0208 */
[----:B------:R-:W-:-:S03]  /*0f90*/  ISETP.GE.U32.AND P0, PT, R4, UR6, PT ;  /* 0x0000000604007c0c */ /* 0x000fc6000bf06070 */
[----:B------:R-:W-:Y:S01]  /*0fa0*/  IMAD.X R5, R5, 0x1, ~R8, P1 ;  /* 0x0000000105057824 */ /* 0x000fe200008e0e08 */
[----:B------:R-:W-:-:S04]  /*0fb0*/  IADD3 R3, P1, PT, R4, -UR6, RZ ;  /* 0x8000000604037c10 */ /* 0x000fc8000ff3e0ff */
[C---:B------:R-:W-:Y:S02]  /*0fc0*/  ISETP.GE.U32.AND.EX P0, PT, R5.reuse, UR5, PT, P0 ;  /* 0x0000000505007c0c */ /* 0x040fe4000bf06100 */
[----:B------:R-:W-:Y:S02]  /*0fd0*/  IADD3.X R6, PT, PT, R5, ~UR5, RZ, P1, !PT ;  /* 0x8000000505067c10 */ /* 0x000fe40008ffe4ff */
[----:B------:R-:W-:Y:S02]  /*0fe0*/  SEL R3, R3, R4, P0 ;  /* 0x0000000403037207 */ /* 0x000fe40000000000 */
[----:B------:R-:W-:Y:S02]  /*0ff0*/  SEL R6, R6, R5, P0 ;  /* 0x0000000506067207 */ /* 0x000fe40000000000 */
[C---:B------:R-:W-:Y:S02]  /*1000*/  ISETP.GE.U32.AND P0, PT, R3.reuse, UR6, PT ;  /* 0x0000000603007c0c */ /* 0x040fe4000bf06070 */
[----:B------:R-:W-:-:S02]  /*1010*/  IADD3 R4, P2, PT, R3, -UR6, RZ ;  /* 0x8000000603047c10 */ /* 0x000fc4000ff5e0ff */
[C---:B------:R-:W-:Y:S02]  /*1020*/  ISETP.GE.U32.AND.EX P0, PT, R6.reuse, UR5, PT, P0 ;  /* 0x0000000506007c0c */ /* 0x040fe4000bf06100 */
[----:B------:R-:W-:Y:S02]  /*1030*/  ISETP.NE.U32.AND P1, PT, RZ, UR6, PT ;  /* 0x00000006ff007c0c */ /* 0x000fe4000bf25070 */
[----:B------:R-:W-:Y:S02]  /*1040*/  IADD3.X R5, PT, PT, R6, ~UR5, RZ, P2, !PT ;  /* 0x8000000506057c10 */ /* 0x000fe400097fe4ff */
[----:B------:R-:W-:Y:S02]  /*1050*/  SEL R4, R4, R3, P0 ;  /* 0x0000000304047207 */ /* 0x000fe40000000000 */
[----:B------:R-:W-:Y:S02]  /*1060*/  MOV R3, 0x0 ;  /* 0x0000000000037802 */ /* 0x000fe40000000f00 */
[----:B------:R-:W-:-:S02]  /*1070*/  ISETP.NE.AND.EX P1, PT, RZ, UR5, PT, P1 ;  /* 0x00000005ff007c0c */ /* 0x000fc4000bf25310 */
[----:B------:R-:W-:Y:S02]  /*1080*/  SEL R5, R5, R6, P0 ;  /* 0x0000000605057207 */ /* 0x000fe40000000000 */
[----:B------:R-:W-:Y:S02]  /*1090*/  SEL R4, R4, 0xffffffff, P1 ;  /* 0xffffffff04047807 */ /* 0x000fe40000800000 */
[----:B------:R-:W-:Y:S01]  /*10a0*/  SEL R5, R5, 0xffffffff, P1 ;  /* 0xffffffff05057807 */ /* 0x000fe20000800000 */
[----:B------:R-:W-:Y:S06]  /*10b0*/  RET.REL.NODEC R2 `(shred_kernel) ;  /* 0xffffffec02d07950 */ /* 0x000fec0003c3ffff */
.L_x_7:
[----:B------:R-:W-:-:S00]  /*10c0*/  BRA `(.L_x_7) ;  /* 0xfffffffc00fc7947 */ /* 0x000fc0000383ffff */
[----:B------:R-:W-:-:S00]  /*10d0*/  NOP ;  /* 0x0000000000007918 */ /* 0x000fc00000000000 */
        /* <DEDUP_REMOVED lines=10> */
.L_x_9:


//--------------------- .nv.shared.reserved.0     --------------------------
	.section	.nv.shared.reserved.0,"aw",@nobits
	.weak		__nv_reservedSMEM_offset_0_alias
	.size		__nv_reservedSMEM_offset_0_alias, 0, 64
	.other		__nv_reservedSMEM_offset_0_alias,@"STO_CUDA_RESERVED_SHARED STV_DEFAULT"
__nv_reservedSMEM_offset_0_alias:
	.zero		0
	.zero		64


//--------------------- .nv.constant0.shred_kernel --------------------------
	.section	.nv.constant0.shred_kernel,"a",@progbits
	.sectionflags	@""
	.align	4
.nv.constant0.shred_kernel:
	.zero		992


//--------------------- SYMBOLS --------------------------

	.type		.nv.reservedSmem.offset0,@object
	.size		.nv.reservedSmem.offset0,0x4
